//
// Generated by NVIDIA NVVM Compiler
//
// Compiler Build ID: CL-36424714
// Cuda compilation tools, release 13.0, V13.0.88
// Based on NVVM 20.0.0
//

.version 9.0
.target sm_100
.address_size 64

	// .globl	_Z17gpuMatrixMultiplyPKfS0_Pfi

.visible .entry _Z17gpuMatrixMultiplyPKfS0_Pfi(
	.param .u64 .ptr .align 1 _Z17gpuMatrixMultiplyPKfS0_Pfi_param_0,
	.param .u64 .ptr .align 1 _Z17gpuMatrixMultiplyPKfS0_Pfi_param_1,
	.param .u64 .ptr .align 1 _Z17gpuMatrixMultiplyPKfS0_Pfi_param_2,
	.param .u32 _Z17gpuMatrixMultiplyPKfS0_Pfi_param_3
)
{
	.reg .pred 	%p<10>;
	.reg .b32 	%r<40>;
	.reg .b32 	%f<67>;
	.reg .b64 	%rd<67>;

	ld.param.u64 	%rd14, [_Z17gpuMatrixMultiplyPKfS0_Pfi_param_0];
	ld.param.u64 	%rd15, [_Z17gpuMatrixMultiplyPKfS0_Pfi_param_1];
	ld.param.u32 	%r18, [_Z17gpuMatrixMultiplyPKfS0_Pfi_param_3];
	cvta.to.global.u64 	%rd1, %rd15;
	cvta.to.global.u64 	%rd2, %rd14;
	mov.u32 	%r19, %ctaid.y;
	mov.u32 	%r20, %ntid.y;
	mov.u32 	%r21, %tid.y;
	mad.lo.s32 	%r1, %r19, %r20, %r21;
	mov.u32 	%r22, %ctaid.x;
	mov.u32 	%r23, %ntid.x;
	mov.u32 	%r24, %tid.x;
	mad.lo.s32 	%r2, %r22, %r23, %r24;
	max.s32 	%r25, %r1, %r2;
	setp.ge.s32 	%p1, %r25, %r18;
	@%p1 bra 	$L__BB0_13;
	mul.lo.s32 	%r3, %r18, %r1;
	and.b32  	%r4, %r18, 7;
	setp.lt.u32 	%p2, %r18, 8;
	mov.f32 	%f66, 0f00000000;
	mov.b32 	%r38, 0;
	@%p2 bra 	$L__BB0_4;
	and.b32  	%r38, %r18, 2147483640;
	neg.s32 	%r36, %r38;
	mul.wide.s32 	%rd16, %r18, 4;
	add.s64 	%rd3, %rd1, %rd16;
	shl.b32 	%r7, %r18, 3;
	mul.wide.s32 	%rd17, %r18, 8;
	add.s64 	%rd4, %rd1, %rd17;
	mul.wide.s32 	%rd18, %r18, 12;
	add.s64 	%rd5, %rd1, %rd18;
	mul.wide.s32 	%rd19, %r18, 16;
	add.s64 	%rd6, %rd1, %rd19;
	mul.wide.s32 	%rd20, %r18, 20;
	add.s64 	%rd7, %rd1, %rd20;
	mul.wide.s32 	%rd21, %r18, 24;
	add.s64 	%rd8, %rd1, %rd21;
	mul.wide.s32 	%rd22, %r18, 28;
	add.s64 	%rd9, %rd1, %rd22;
	mul.wide.u32 	%rd23, %r3, 4;
	add.s64 	%rd24, %rd23, %rd2;
	add.s64 	%rd66, %rd24, 16;
	mov.f32 	%f66, 0f00000000;
	mov.u32 	%r35, %r2;
$L__BB0_3:
	.pragma "nounroll";
	mul.wide.s32 	%rd25, %r35, 4;
	add.s64 	%rd26, %rd3, %rd25;
	add.s64 	%rd27, %rd4, %rd25;
	add.s64 	%rd28, %rd5, %rd25;
	add.s64 	%rd29, %rd6, %rd25;
	add.s64 	%rd30, %rd7, %rd25;
	add.s64 	%rd31, %rd8, %rd25;
	add.s64 	%rd32, %rd9, %rd25;
	add.s64 	%rd33, %rd1, %rd25;
	ld.global.f32 	%f16, [%rd66+-16];
	ld.global.f32 	%f17, [%rd33];
	fma.rn.f32 	%f18, %f16, %f17, %f66;
	ld.global.f32 	%f19, [%rd66+-12];
	ld.global.f32 	%f20, [%rd26];
	fma.rn.f32 	%f21, %f19, %f20, %f18;
	ld.global.f32 	%f22, [%rd66+-8];
	ld.global.f32 	%f23, [%rd27];
	fma.rn.f32 	%f24, %f22, %f23, %f21;
	ld.global.f32 	%f25, [%rd66+-4];
	ld.global.f32 	%f26, [%rd28];
	fma.rn.f32 	%f27, %f25, %f26, %f24;
	ld.global.f32 	%f28, [%rd66];
	ld.global.f32 	%f29, [%rd29];
	fma.rn.f32 	%f30, %f28, %f29, %f27;
	ld.global.f32 	%f31, [%rd66+4];
	ld.global.f32 	%f32, [%rd30];
	fma.rn.f32 	%f33, %f31, %f32, %f30;
	ld.global.f32 	%f34, [%rd66+8];
	ld.global.f32 	%f35, [%rd31];
	fma.rn.f32 	%f36, %f34, %f35, %f33;
	ld.global.f32 	%f37, [%rd66+12];
	ld.global.f32 	%f38, [%rd32];
	fma.rn.f32 	%f66, %f37, %f38, %f36;
	add.s32 	%r36, %r36, 8;
	add.s32 	%r35, %r35, %r7;
	add.s64 	%rd66, %rd66, 32;
	setp.ne.s32 	%p3, %r36, 0;
	@%p3 bra 	$L__BB0_3;
$L__BB0_4:
	setp.eq.s32 	%p4, %r4, 0;
	@%p4 bra 	$L__BB0_12;
	and.b32  	%r13, %r18, 3;
	setp.lt.u32 	%p5, %r4, 4;
	@%p5 bra 	$L__BB0_7;
	add.s32 	%r27, %r38, %r3;
	mul.wide.u32 	%rd34, %r27, 4;
	add.s64 	%rd35, %rd2, %rd34;
	ld.global.f32 	%f40, [%rd35];
	mad.lo.s32 	%r28, %r38, %r18, %r2;
	mul.wide.s32 	%rd36, %r28, 4;
	add.s64 	%rd37, %rd1, %rd36;
	ld.global.f32 	%f41, [%rd37];
	fma.rn.f32 	%f42, %f40, %f41, %f66;
	cvt.u64.u32 	%rd38, %r3;
	cvt.u64.u32 	%rd39, %r38;
	add.s64 	%rd40, %rd39, %rd38;
	shl.b64 	%rd41, %rd40, 2;
	add.s64 	%rd42, %rd2, %rd41;
	ld.global.f32 	%f43, [%rd42+4];
	mul.wide.s32 	%rd43, %r18, 4;
	add.s64 	%rd44, %rd37, %rd43;
	ld.global.f32 	%f44, [%rd44];
	fma.rn.f32 	%f45, %f43, %f44, %f42;
	ld.global.f32 	%f46, [%rd42+8];
	add.s64 	%rd45, %rd44, %rd43;
	ld.global.f32 	%f47, [%rd45];
	fma.rn.f32 	%f48, %f46, %f47, %f45;
	ld.global.f32 	%f49, [%rd42+12];
	add.s64 	%rd46, %rd45, %rd43;
	ld.global.f32 	%f50, [%rd46];
	fma.rn.f32 	%f66, %f49, %f50, %f48;
	add.s32 	%r38, %r38, 4;
$L__BB0_7:
	setp.eq.s32 	%p6, %r13, 0;
	@%p6 bra 	$L__BB0_12;
	setp.eq.s32 	%p7, %r13, 1;
	@%p7 bra 	$L__BB0_10;
	add.s32 	%r29, %r38, %r3;
	mul.wide.u32 	%rd47, %r29, 4;
	add.s64 	%rd48, %rd2, %rd47;
	ld.global.f32 	%f52, [%rd48];
	mad.lo.s32 	%r30, %r38, %r18, %r2;
	mul.wide.s32 	%rd49, %r30, 4;
	add.s64 	%rd50, %rd1, %rd49;
	ld.global.f32 	%f53, [%rd50];
	fma.rn.f32 	%f54, %f52, %f53, %f66;
	cvt.u64.u32 	%rd51, %r3;
	cvt.u64.u32 	%rd52, %r38;
	add.s64 	%rd53, %rd52, %rd51;
	shl.b64 	%rd54, %rd53, 2;
	add.s64 	%rd55, %rd2, %rd54;
	ld.global.f32 	%f55, [%rd55+4];
	mul.wide.s32 	%rd56, %r18, 4;
	add.s64 	%rd57, %rd50, %rd56;
	ld.global.f32 	%f56, [%rd57];
	fma.rn.f32 	%f66, %f55, %f56, %f54;
	add.s32 	%r38, %r38, 2;
$L__BB0_10:
	and.b32  	%r31, %r18, 1;
	setp.eq.b32 	%p8, %r31, 1;
	not.pred 	%p9, %p8;
	@%p9 bra 	$L__BB0_12;
	add.s32 	%r32, %r38, %r3;
	mul.wide.u32 	%rd58, %r32, 4;
	add.s64 	%rd59, %rd2, %rd58;
	ld.global.f32 	%f57, [%rd59];
	mad.lo.s32 	%r33, %r38, %r18, %r2;
	mul.wide.s32 	%rd60, %r33, 4;
	add.s64 	%rd61, %rd1, %rd60;
	ld.global.f32 	%f58, [%rd61];
	fma.rn.f32 	%f66, %f57, %f58, %f66;
$L__BB0_12:
	ld.param.u64 	%rd65, [_Z17gpuMatrixMultiplyPKfS0_Pfi_param_2];
	add.s32 	%r34, %r3, %r2;
	cvta.to.global.u64 	%rd62, %rd65;
	mul.wide.s32 	%rd63, %r34, 4;
	add.s64 	%rd64, %rd62, %rd63;
	st.global.f32 	[%rd64], %f66;
$L__BB0_13:
	ret;

}


// ===== COMPILED SASS (sm_100) =====

	.target	sm_100

	.elftype	@"ET_EXEC"


//--------------------- .note.nv.tkinfo           --------------------------
	.section	.note.nv.tkinfo,"",@"SHT_NOTE"
	.sectionflags	@"SHF_NOTE_NV_TKINFO"
	.tkinfo
        /*0018*/ 	.word	0x00000002
        /*0030*/ 	.string	""
        /*0030*/ 	.string	"ptxas"
        /*0030*/ 	.string	"Cuda compilation tools, release 13.0, V13.0.88"
        /*0030*/ 	.string	"Build cuda_13.0.r13.0/compiler.36424714_0"
        /*0030*/ 	.string	"-arch sm_100 -m 64 "



//--------------------- .note.nv.cuinfo           --------------------------
	.section	.note.nv.cuinfo,"",@"SHT_NOTE"
	.sectionflags	@"SHF_NOTE_NV_CUINFO"
        /*0018*/ 	.short	0x0002
        /*001a*/ 	.short	0x0064
        /*001c*/ 	.short	0x0082
	.zero		2


//--------------------- .nv.info                  --------------------------
	.section	.nv.info,"",@"SHT_CUDA_INFO"
	.align	4


	//----- nvinfo : EIATTR_REGCOUNT
	.align		4
        /*0000*/ 	.byte	0x04, 0x2f
        /*0002*/ 	.short	(.L_1 - .L_0)
	.align		4
.L_0:
        /*0004*/ 	.word	index@(_Z17gpuMatrixMultiplyPKfS0_Pfi)
        /*0008*/ 	.word	0x0000001e


	//----- nvinfo : EIATTR_FRAME_SIZE
	.align		4
.L_1:
        /*000c*/ 	.byte	0x04, 0x11
        /*000e*/ 	.short	(.L_3 - .L_2)
	.align		4
.L_2:
        /*0010*/ 	.word	index@(_Z17gpuMatrixMultiplyPKfS0_Pfi)
        /*0014*/ 	.word	0x00000000


	//----- nvinfo : EIATTR_MIN_STACK_SIZE
	.align		4
.L_3:
        /*0018*/ 	.byte	0x04, 0x12
        /*001a*/ 	.short	(.L_5 - .L_4)
	.align		4
.L_4:
        /*001c*/ 	.word	index@(_Z17gpuMatrixMultiplyPKfS0_Pfi)
        /*0020*/ 	.word	0x00000000
.L_5:


//--------------------- .nv.compat                --------------------------
	.section	.nv.compat,"",@"SHT_CUDA_COMPAT_INFO"
	.align	4
        /*0000*/ 	.byte	0x02, 0x09, 0x00, 0x00, 0x02, 0x02, 0x01, 0x00, 0x02, 0x05, 0x05, 0x00, 0x03, 0x07, 0x01, 0x01
        /*0010*/ 	.byte	0x02, 0x03, 0x00, 0x00, 0x02, 0x06, 0x01, 0x00, 0x04, 0x0b, 0x08, 0x00, 0x09, 0x00, 0x00, 0x00
        /*0020*/ 	.byte	0x00, 0x00, 0x00, 0x00


//--------------------- .nv.info._Z17gpuMatrixMultiplyPKfS0_Pfi --------------------------
	.section	.nv.info._Z17gpuMatrixMultiplyPKfS0_Pfi,"",@"SHT_CUDA_INFO"
	.sectionflags	@""
	.align	4


	//----- nvinfo : EIATTR_CUDA_API_VERSION
	.align		4
        /*0000*/ 	.byte	0x04, 0x37
        /*0002*/ 	.short	(.L_7 - .L_6)
.L_6:
        /*0004*/ 	.word	0x00000082


	//----- nvinfo : EIATTR_KPARAM_INFO
	.align		4
.L_7:
        /*0008*/ 	.byte	0x04, 0x17
        /*000a*/ 	.short	(.L_9 - .L_8)
.L_8:
        /*000c*/ 	.word	0x00000000
        /*0010*/ 	.short	0x0003
        /*0012*/ 	.short	0x0018
        /*0014*/ 	.byte	0x00, 0xf0, 0x11, 0x00


	//----- nvinfo : EIATTR_KPARAM_INFO
	.align		4
.L_9:
        /*0018*/ 	.byte	0x04, 0x17
        /*001a*/ 	.short	(.L_11 - .L_10)
.L_10:
        /*001c*/ 	.word	0x00000000
        /*0020*/ 	.short	0x0002
        /*0022*/ 	.short	0x0010
        /*0024*/ 	.byte	0x00, 0xf5, 0x21, 0x00


	//----- nvinfo : EIATTR_KPARAM_INFO
	.align		4
.L_11:
        /*0028*/ 	.byte	0x04, 0x17
        /*002a*/ 	.short	(.L_13 - .L_12)
.L_12:
        /*002c*/ 	.word	0x00000000
        /*0030*/ 	.short	0x0001
        /*0032*/ 	.short	0x0008
        /*0034*/ 	.byte	0x00, 0xf5, 0x21, 0x00


	//----- nvinfo : EIATTR_KPARAM_INFO
	.align		4
.L_13:
        /*0038*/ 	.byte	0x04, 0x17
        /*003a*/ 	.short	(.L_15 - .L_14)
.L_14:
        /*003c*/ 	.word	0x00000000
        /*0040*/ 	.short	0x0000
        /*0042*/ 	.short	0x0000
        /*0044*/ 	.byte	0x00, 0xf5, 0x21, 0x00


	//----- nvinfo : EIATTR_SPARSE_MMA_MASK
	.align		4
.L_15:
        /*0048*/ 	.byte	0x03, 0x50
        /*004a*/ 	.short	0x0000


	//----- nvinfo : EIATTR_MAXREG_COUNT
	.align		4
        /*004c*/ 	.byte	0x03, 0x1b
        /*004e*/ 	.short	0x00ff


	//----- nvinfo : EIATTR_MERCURY_ISA_VERSION
	.align		4
        /*0050*/ 	.byte	0x03, 0x5f
        /*0052*/ 	.short	0x0101


	//----- nvinfo : EIATTR_VRC_CTA_INIT_COUNT
	.align		4
        /*0054*/ 	.byte	0x02, 0x4a
	.zero		1
	.zero		1


	//----- nvinfo : EIATTR_EXIT_INSTR_OFFSETS
	.align		4
        /*0058*/ 	.byte	0x04, 0x1c
        /*005a*/ 	.short	(.L_17 - .L_16)


	//   ....[0]....
.L_16:
        /*005c*/ 	.word	0x000000c0


	//   ....[1]....
        /*0060*/ 	.word	0x00000a90


	//----- nvinfo : EIATTR_CBANK_PARAM_SIZE
	.align		4
.L_17:
        /*0064*/ 	.byte	0x03, 0x19
        /*0066*/ 	.short	0x001c


	//----- nvinfo : EIATTR_PARAM_CBANK
	.align		4
        /*0068*/ 	.byte	0x04, 0x0a
        /*006a*/ 	.short	(.L_19 - .L_18)
	.align		4
.L_18:
        /*006c*/ 	.word	index@(.nv.constant0._Z17gpuMatrixMultiplyPKfS0_Pfi)
        /*0070*/ 	.short	0x0380
        /*0072*/ 	.short	0x001c


	//----- nvinfo : EIATTR_SW_WAR
	.align		4
.L_19:
        /*0074*/ 	.byte	0x04, 0x36
        /*0076*/ 	.short	(.L_21 - .L_20)
.L_20:
        /*0078*/ 	.word	0x00000008
.L_21:


//--------------------- .nv.callgraph             --------------------------
	.section	.nv.callgraph,"",@"SHT_CUDA_CALLGRAPH"
	.align	4
	.sectionentsize	8
	.align		4
        /*0000*/ 	.word	0x00000000
	.align		4
        /*0004*/ 	.word	0xffffffff
	.align		4
        /*0008*/ 	.word	0x00000000
	.align		4
        /*000c*/ 	.word	0xfffffffe
	.align		4
        /*0010*/ 	.word	0x00000000
	.align		4
        /*0014*/ 	.word	0xfffffffd
	.align		4
        /*0018*/ 	.word	0x00000000
	.align		4
        /*001c*/ 	.word	0xfffffffc


//--------------------- .text._Z17gpuMatrixMultiplyPKfS0_Pfi --------------------------
	.section	.text._Z17gpuMatrixMultiplyPKfS0_Pfi,"ax",@progbits
	.align	128
        .global         _Z17gpuMatrixMultiplyPKfS0_Pfi
        .type           _Z17gpuMatrixMultiplyPKfS0_Pfi,@function
        .size           _Z17gpuMatrixMultiplyPKfS0_Pfi,(.L_x_5 - _Z17gpuMatrixMultiplyPKfS0_Pfi)
        .other          _Z17gpuMatrixMultiplyPKfS0_Pfi,@"STO_CUDA_ENTRY STV_DEFAULT"
_Z17gpuMatrixMultiplyPKfS0_Pfi:
.text._Z17gpuMatrixMultiplyPKfS0_Pfi:
[----:B------:R-:W-:Y:S01]  /*0000*/  LDC R1, c[0x0][0x37c] ;  /* 0x0000df00ff017b82 */ /* 0x000fe20000000800 */
[----:B------:R-:W0:Y:S07]  /*0010*/  S2R R0, SR_TID.Y ;  /* 0x0000000000007919 */ /* 0x000e2e0000002200 */
[----:B------:R-:W0:Y:S01]  /*0020*/  S2UR UR4, SR_CTAID.Y ;  /* 0x00000000000479c3 */ /* 0x000e220000002600 */
[----:B------:R-:W1:Y:S01]  /*0030*/  LDCU UR20, c[0x0][0x398] ;  /* 0x00007300ff1477ac */ /* 0x000e620008000800 */
[----:B------:R-:W2:Y:S06]  /*0040*/  S2R R3, SR_TID.X ;  /* 0x0000000000037919 */ /* 0x000eac0000002100 */
[----:B------:R-:W0:Y:S08]  /*0050*/  LDC R13, c[0x0][0x364] ;  /* 0x0000d900ff0d7b82 */ /* 0x000e300000000800 */
[----:B------:R-:W2:Y:S08]  /*0060*/  S2UR UR5, SR_CTAID.X ;  /* 0x00000000000579c3 */ /* 0x000eb00000002500 */
[----:B------:R-:W2:Y:S01]  /*0070*/  LDC R2, c[0x0][0x360] ;  /* 0x0000d800ff027b82 */ /* 0x000ea20000000800 */
[----:B0-----:R-:W-:-:S02]  /*0080*/  IMAD R13, R13, UR4, R0 ;  /* 0x000000040d0d7c24 */ /* 0x001fc4000f8e0200 */
[----:B--2---:R-:W-:-:S05]  /*0090*/  IMAD R0, R2, UR5, R3 ;  /* 0x0000000502007c24 */ /* 0x004fca000f8e0203 */
[----:B------:R-:W-:-:S04]  /*00a0*/  VIMNMX R2, PT, PT, R13, R0, !PT ;  /* 0x000000000d027248 */ /* 0x000fc80007fe0100 */
[----:B-1----:R-:W-:-:S13]  /*00b0*/  ISETP.GE.AND P0, PT, R2, UR20, PT ;  /* 0x0000001402007c0c */ /* 0x002fda000bf06270 */
[----:B------:R-:W-:Y:S05]  /*00c0*/  @P0 EXIT ;  /* 0x000000000000094d */ /* 0x000fea0003800000 */
[----:B------:R-:W-:Y:S01]  /*00d0*/  UISETP.GE.U32.AND UP0, UPT, UR20, 0x8, UPT ;  /* 0x000000081400788c */ /* 0x000fe2000bf06070 */
[----:B------:R-:W-:Y:S02]  /*00e0*/  HFMA2 R12, -RZ, RZ, 0, 0 ;  /* 0x00000000ff0c7431 */ /* 0x000fe400000001ff */
[----:B------:R-:W-:Y:S01]  /*00f0*/  IMAD R13, R13, UR20, RZ ;  /* 0x000000140d0d7c24 */ /* 0x000fe2000f8e02ff */
[----:B------:R-:W-:Y:S01]  /*0100*/  UMOV UR4, URZ ;  /* 0x000000ff00047c82 */ /* 0x000fe20008000000 */
[----:B------:R-:W0:Y:S04]  /*0110*/  LDCU.64 UR18, c[0x0][0x358] ;  /* 0x00006b00ff1277ac */ /* 0x000e280008000a00 */
[----:B------:R-:W-:Y:S05]  /*0120*/  BRA.U !UP0, `(.L_x_0) ;  /* 0x0000000508047547 */ /* 0x000fea000b800000 */
[----:B------:R-:W1:Y:S01]  /*0130*/  LDCU.128 UR24, c[0x0][0x380] ;  /* 0x00007000ff1877ac */ /* 0x000e620008000c00 */
[----:B------:R-:W-:Y:S02]  /*0140*/  MOV R12, RZ ;  /* 0x000000ff000c7202 */ /* 0x000fe40000000f00 */
[----:B------:R-:W-:Y:S01]  /*0150*/  MOV R14, R0 ;  /* 0x00000000000e7202 */ /* 0x000fe20000000f00 */
[----:B------:R-:W-:-:S04]  /*0160*/  ULOP3.LUT UR4, UR20, 0x7ffffff8, URZ, 0xc0, !UPT ;  /* 0x7ffffff814047892 */ /* 0x000fc8000f8ec0ff */
[----:B------:R-:W-:Y:S01]  /*0170*/  UIADD3 UR5, UPT, UPT, -UR4, URZ, URZ ;  /* 0x000000ff04057290 */ /* 0x000fe2000fffe1ff */
[----:B-1----:R-:W-:Y:S01]  /*0180*/  MOV R2, UR24 ;  /* 0x0000001800027c02 */ /* 0x002fe20008000f00 */
[----:B------:R-:W-:Y:S01]  /*0190*/  UIMAD.WIDE UR6, UR20, 0x8, UR26 ;  /* 0x00000008140678a5 */ /* 0x000fe2000f8e021a */
[----:B------:R-:W-:Y:S01]  /*01a0*/  MOV R3, UR25 ;  /* 0x0000001900037c02 */ /* 0x000fe20008000f00 */
[----:B------:R-:W-:Y:S02]  /*01b0*/  UIMAD.WIDE UR8, UR20, 0xc, UR26 ;  /* 0x0000000c140878a5 */ /* 0x000fe4000f8e021a */
[----:B------:R-:W-:Y:S01]  /*01c0*/  UIMAD.WIDE UR10, UR20, 0x10, UR26 ;  /* 0x00000010140a78a5 */ /* 0x000fe2000f8e021a */
[----:B------:R-:W-:Y:S01]  /*01d0*/  IMAD.WIDE.U32 R2, R13, 0x4, R2 ;  /* 0x000000040d027825 */ /* 0x000fe200078e0002 */
[----:B------:R-:W-:Y:S02]  /*01e0*/  UIMAD.WIDE UR12, UR20, 0x14, UR26 ;  /* 0x00000014140c78a5 */ /* 0x000fe4000f8e021a */
[----:B------:R-:W-:Y:S01]  /*01f0*/  UIMAD.WIDE UR14, UR20, 0x18, UR26 ;  /* 0x00000018140e78a5 */ /* 0x000fe2000f8e021a */
[----:B------:R-:W-:Y:S01]  /*0200*/  IADD3 R2, P0, PT, R2, 0x10, RZ ;  /* 0x0000001002027810 */ /* 0x000fe20007f1e0ff */
[----:B------:R-:W-:-:S03]  /*0210*/  UIMAD.WIDE UR16, UR20, 0x1c, UR26 ;  /* 0x0000001c141078a5 */ /* 0x000fc6000f8e021a */
[----:B------:R-:W-:-:S09]  /*0220*/  IADD3.X R3, PT, PT, RZ, R3, RZ, P0, !PT ;  /* 0x00000003ff037210 */ /* 0x000fd200007fe4ff */
.L_x_1:
[----:B------:R-:W-:Y:S01]  /*0230*/  UIMAD.WIDE UR22, UR20, 0x4, UR26 ;  /* 0x00000004141678a5 */ /* 0x000fe2000f8e021a */
[----:B------:R-:W-:Y:S02]  /*0240*/  IMAD.MOV.U32 R23, RZ, RZ, 0x4 ;  /* 0x00000004ff177424 */ /* 0x000fe400078e00ff */
[----:B------:R-:W-:Y:S01]  /*0250*/  HFMA2 R11, -RZ, RZ, 0, 2.384185791015625e-07 ;  /* 0x00000004ff0b7431 */ /* 0x000fe200000001ff */
[----:B------:R-:W-:Y:S01]  /*0260*/  MOV R25, 0x4 ;  /* 0x0000000400197802 */ /* 0x000fe20000000f00 */
[----:B0-----:R-:W2:Y:S01]  /*0270*/  LDG.E R21, desc[UR18][R2.64+-0x10] ;  /* 0xfffff01202157981 */ /* 0x001ea2000c1e1900 */
[C---:B------:R-:W-:Y:S01]  /*0280*/  IMAD.WIDE R22, R14.reuse, R23, UR26 ;  /* 0x0000001a0e167e25 */ /* 0x040fe2000f8e0217 */
[----:B------:R-:W-:Y:S02]  /*0290*/  MOV R8, UR22 ;  /* 0x0000001600087c02 */ /* 0x000fe40008000f00 */
[----:B------:R-:W-:Y:S01]  /*02a0*/  MOV R9, UR23 ;  /* 0x0000001700097c02 */ /* 0x000fe20008000f00 */
[----:B------:R-:W3:Y:S02]  /*02b0*/  LDG.E R19, desc[UR18][R2.64+-0xc] ;  /* 0xfffff41202137981 */ /* 0x000ee4000c1e1900 */
[----:B------:R-:W-:-:S02]  /*02c0*/  IMAD.WIDE R8, R14, 0x4, R8 ;  /* 0x000000040e087825 */ /* 0x000fc400078e0208 */
[----:B------:R-:W2:Y:S01]  /*02d0*/  LDG.E R22, desc[UR18][R22.64] ;  /* 0x0000001216167981 */ /* 0x000ea2000c1e1900 */
[----:B------:R-:W-:Y:S01]  /*02e0*/  MOV R5, 0x4 ;  /* 0x0000000400057802 */ /* 0x000fe20000000f00 */
[C---:B------:R-:W-:Y:S02]  /*02f0*/  IMAD.WIDE R24, R14.reuse, R25, UR6 ;  /* 0x000000060e187e25 */ /* 0x040fe4000f8e0219 */
[----:B------:R0:W3:Y:S02]  /*0300*/  LDG.E R20, desc[UR18][R8.64] ;  /* 0x0000001208147981 */ /* 0x0000e4000c1e1900 */
[----:B------:R-:W-:Y:S02]  /*0310*/  IMAD.WIDE R10, R14, R11, UR8 ;  /* 0x000000080e0a7e25 */ /* 0x000fe4000f8e020b */
[----:B------:R-:W4:Y:S04]  /*0320*/  LDG.E R18, desc[UR18][R24.64] ;  /* 0x0000001218127981 */ /* 0x000f28000c1e1900 */
[----:B------:R-:W4:Y:S01]  /*0330*/  LDG.E R17, desc[UR18][R2.64+-0x8] ;  /* 0xfffff81202117981 */ /* 0x000f22000c1e1900 */
[----:B0-----:R-:W-:-:S02]  /*0340*/  HFMA2 R9, -RZ, RZ, 0, 2.384185791015625e-07 ;  /* 0x00000004ff097431 */ /* 0x001fc400000001ff */
[----:B------:R-:W-:Y:S01]  /*0350*/  IMAD.MOV.U32 R7, RZ, RZ, 0x4 ;  /* 0x00000004ff077424 */ /* 0x000fe200078e00ff */
[----:B------:R0:W5:Y:S01]  /*0360*/  LDG.E R16, desc[UR18][R10.64] ;  /* 0x000000120a107981 */ /* 0x000162000c1e1900 */
[----:B------:R-:W-:-:S03]  /*0370*/  IMAD.WIDE R4, R14, R5, UR10 ;  /* 0x0000000a0e047e25 */ /* 0x000fc6000f8e0205 */
[----:B------:R-:W5:Y:S01]  /*0380*/  LDG.E R15, desc[UR18][R2.64+-0x4] ;  /* 0xfffffc12020f7981 */ /* 0x000f62000c1e1900 */
[C---:B------:R-:W-:Y:S01]  /*0390*/  IMAD.WIDE R6, R14.reuse, R7, UR12 ;  /* 0x0000000c0e067e25 */ /* 0x040fe2000f8e0207 */
[----:B------:R-:W-:Y:S02]  /*03a0*/  MOV R27, 0x4 ;  /* 0x00000004001b7802 */ /* 0x000fe40000000f00 */
[----:B------:R1:W5:Y:S01]  /*03b0*/  LDG.E R4, desc[UR18][R4.64] ;  /* 0x0000001204047981 */ /* 0x000362000c1e1900 */
[----:B------:R-:W-:-:S03]  /*03c0*/  IMAD.WIDE R8, R14, R9, UR14 ;  /* 0x0000000e0e087e25 */ /* 0x000fc6000f8e0209 */
[----:B------:R-:W5:Y:S01]  /*03d0*/  LDG.E R23, desc[UR18][R2.64] ;  /* 0x0000001202177981 */ /* 0x000f62000c1e1900 */
[----:B0-----:R-:W-:-:S03]  /*03e0*/  IMAD.WIDE R10, R14, R27, UR16 ;  /* 0x000000100e0a7e25 */ /* 0x001fc6000f8e021b */
[----:B------:R-:W5:Y:S04]  /*03f0*/  LDG.E R7, desc[UR18][R6.64] ;  /* 0x0000001206077981 */ /* 0x000f68000c1e1900 */
[----:B------:R-:W5:Y:S04]  /*0400*/  LDG.E R24, desc[UR18][R2.64+0x4] ;  /* 0x0000041202187981 */ /* 0x000f68000c1e1900 */
[----:B------:R-:W5:Y:S04]  /*0410*/  LDG.E R8, desc[UR18][R8.64] ;  /* 0x0000001208087981 */ /* 0x000f68000c1e1900 */
[----:B------:R-:W5:Y:S04]  /*0420*/  LDG.E R25, desc[UR18][R2.64+0x8] ;  /* 0x0000081202197981 */ /* 0x000f68000c1e1900 */
[----:B------:R-:W5:Y:S04]  /*0430*/  LDG.E R10, desc[UR18][R10.64] ;  /* 0x000000120a0a7981 */ /* 0x000f68000c1e1900 */
[----:B------:R0:W5:Y:S01]  /*0440*/  LDG.E R27, desc[UR18][R2.64+0xc] ;  /* 0x00000c12021b7981 */ /* 0x000162000c1e1900 */
[----:B------:R-:W-:-:S04]  /*0450*/  UIADD3 UR5, UPT, UPT, UR5, 0x8, URZ ;  /* 0x0000000805057890 */ /* 0x000fc8000fffe0ff */
[----:B------:R-:W-:Y:S01]  /*0460*/  UISETP.NE.AND UP0, UPT, UR5, URZ, UPT ;  /* 0x000000ff0500728c */ /* 0x000fe2000bf05270 */
[----:B-1----:R-:W-:Y:S02]  /*0470*/  MOV R5, UR20 ;  /* 0x0000001400057c02 */ /* 0x002fe40008000f00 */
[----:B0-----:R-:W-:Y:S02]  /*0480*/  IADD3 R2, P0, PT, R2, 0x20, RZ ;  /* 0x0000002002027810 */ /* 0x001fe40007f1e0ff */
[----:B------:R-:W-:Y:S02]  /*0490*/  LEA R14, R5, R14, 0x3 ;  /* 0x0000000e050e7211 */ /* 0x000fe400078e18ff */
[----:B------:R-:W-:Y:S01]  /*04a0*/  IADD3.X R3, PT, PT, RZ, R3, RZ, P0, !PT ;  /* 0x00000003ff037210 */ /* 0x000fe200007fe4ff */
[----:B--2---:R-:W-:-:S04]  /*04b0*/  FFMA R22, R21, R22, R12 ;  /* 0x0000001615167223 */ /* 0x004fc8000000000c */
[----:B---3--:R-:W-:-:S04]  /*04c0*/  FFMA R20, R19, R20, R22 ;  /* 0x0000001413147223 */ /* 0x008fc80000000016 */
[----:B----4-:R-:W-:-:S04]  /*04d0*/  FFMA R18, R17, R18, R20 ;  /* 0x0000001211127223 */ /* 0x010fc80000000014 */
[----:B-----5:R-:W-:-:S04]  /*04e0*/  FFMA R16, R15, R16, R18 ;  /* 0x000000100f107223 */ /* 0x020fc80000000012 */
[----:B------:R-:W-:-:S04]  /*04f0*/  FFMA R23, R23, R4, R16 ;  /* 0x0000000417177223 */ /* 0x000fc80000000010 */
[----:B------:R-:W-:-:S04]  /*0500*/  FFMA R24, R24, R7, R23 ;  /* 0x0000000718187223 */ /* 0x000fc80000000017 */
[----:B------:R-:W-:-:S04]  /*0510*/  FFMA R8, R25, R8, R24 ;  /* 0x0000000819087223 */ /* 0x000fc80000000018 */
[----:B------:R-:W-:Y:S01]  /*0520*/  FFMA R12, R27, R10, R8 ;  /* 0x0000000a1b0c7223 */ /* 0x000fe20000000008 */
[----:B------:R-:W-:Y:S06]  /*0530*/  BRA.U UP0, `(.L_x_1) ;  /* 0xfffffffd003c7547 */ /* 0x000fec000b83ffff */
.L_x_0:
[----:B------:R-:W-:-:S04]  /*0540*/  ULOP3.LUT UR6, UR20, 0x7, URZ, 0xc0, !UPT ;  /* 0x0000000714067892 */ /* 0x000fc8000f8ec0ff */
[----:B------:R-:W-:-:S09]  /*0550*/  UISETP.NE.AND UP0, UPT, UR6, URZ, UPT ;  /* 0x000000ff0600728c */ /* 0x000fd2000bf05270 */
[----:B------:R-:W-:Y:S05]  /*0560*/  BRA.U !UP0, `(.L_x_2) ;  /* 0x0000000508387547 */ /* 0x000fea000b800000 */
[----:B------:R-:W-:Y:S02]  /*0570*/  UISETP.GE.U32.AND UP0, UPT, UR6, 0x4, UPT ;  /* 0x000000040600788c */ /* 0x000fe4000bf06070 */
[----:B------:R-:W-:-:S04]  /*0580*/  ULOP3.LUT UR5, UR20, 0x3, URZ, 0xc0, !UPT ;  /* 0x0000000314057892 */ /* 0x000fc8000f8ec0ff */
[----:B------:R-:W-:-:S03]  /*0590*/  UISETP.NE.AND UP1, UPT, UR5, URZ, UPT ;  /* 0x000000ff0500728c */ /* 0x000fc6000bf25270 */
[----:B------:R-:W-:Y:S08]  /*05a0*/  BRA.U !UP0, `(.L_x_3) ;  /* 0x00000001087c7547 */ /* 0x000ff0000b800000 */
[----:B------:R-:W1:Y:S01]  /*05b0*/  LDC.64 R6, c[0x0][0x388] ;  /* 0x0000e200ff067b82 */ /* 0x000e620000000a00 */
[----:B------:R-:W2:Y:S01]  /*05c0*/  LDCU.64 UR6, c[0x0][0x380] ;  /* 0x00007000ff0677ac */ /* 0x000ea20008000a00 */
[----:B------:R-:W-:Y:S01]  /*05d0*/  IMAD.U32 R9, RZ, RZ, UR4 ;  /* 0x00000004ff097e24 */ /* 0x000fe2000f8e00ff */
[C---:B------:R-:W-:Y:S02]  /*05e0*/  IADD3 R3, PT, PT, R13.reuse, UR4, RZ ;  /* 0x000000040d037c10 */ /* 0x040fe4000fffe0ff */
[----:B------:R-:W-:Y:S01]  /*05f0*/  IADD3 R10, P0, PT, R13, UR4, RZ ;  /* 0x000000040d0a7c10 */ /* 0x000fe2000ff1e0ff */
[----:B------:R-:W-:Y:S01]  /*0600*/  IMAD R9, R9, UR20, R0 ;  /* 0x0000001409097c24 */ /* 0x000fe2000f8e0200 */
[----:B------:R-:W-:Y:S01]  /*0610*/  MOV R11, UR20 ;  /* 0x00000014000b7c02 */ /* 0x000fe20008000f00 */
[----:B------:R-:W3:Y:S01]  /*0620*/  LDC.64 R4, c[0x0][0x380] ;  /* 0x0000e000ff047b82 */ /* 0x000ee20000000a00 */
[----:B------:R-:W-:Y:S01]  /*0630*/  MOV R15, UR20 ;  /* 0x00000014000f7c02 */ /* 0x000fe20008000f00 */
[----:B-1----:R-:W-:Y:S01]  /*0640*/  IMAD.WIDE R6, R9, 0x4, R6 ;  /* 0x0000000409067825 */ /* 0x002fe200078e0206 */
[----:B------:R-:W-:-:S05]  /*0650*/  MOV R9, UR20 ;  /* 0x0000001400097c02 */ /* 0x000fca0008000f00 */
[----:B------:R-:W-:Y:S02]  /*0660*/  IMAD.WIDE R8, R9, 0x4, R6 ;  /* 0x0000000409087825 */ /* 0x000fe400078e0206 */
[----:B0-----:R-:W4:Y:S02]  /*0670*/  LDG.E R6, desc[UR18][R6.64] ;  /* 0x0000001206067981 */ /* 0x001f24000c1e1900 */
[----:B---3--:R-:W-:Y:S01]  /*0680*/  IMAD.WIDE.U32 R4, R3, 0x4, R4 ;  /* 0x0000000403047825 */ /* 0x008fe200078e0004 */
[----:B------:R-:W-:Y:S01]  /*0690*/  IADD3.X R3, PT, PT, RZ, RZ, RZ, P0, !PT ;  /* 0x000000ffff037210 */ /* 0x000fe200007fe4ff */
[----:B------:R-:W3:Y:S01]  /*06a0*/  LDG.E R17, desc[UR18][R8.64] ;  /* 0x0000001208117981 */ /* 0x000ee2000c1e1900 */
[----:B--2---:R-:W-:-:S03]  /*06b0*/  LEA R2, P0, R10, UR6, 0x2 ;  /* 0x000000060a027c11 */ /* 0x004fc6000f8010ff */
[----:B------:R-:W4:Y:S01]  /*06c0*/  LDG.E R5, desc[UR18][R4.64] ;  /* 0x0000001204057981 */ /* 0x000f22000c1e1900 */
[----:B------:R-:W-:Y:S01]  /*06d0*/  LEA.HI.X R3, R10, UR7, R3, 0x2, P0 ;  /* 0x000000070a037c11 */ /* 0x000fe200080f1403 */
[----:B------:R-:W-:-:S04]  /*06e0*/  IMAD.WIDE R10, R11, 0x4, R8 ;  /* 0x000000040b0a7825 */ /* 0x000fc800078e0208 */
[----:B------:R-:W3:Y:S01]  /*06f0*/  LDG.E R16, desc[UR18][R2.64+0x4] ;  /* 0x0000041202107981 */ /* 0x000ee2000c1e1900 */
[----:B------:R-:W-:-:S03]  /*0700*/  IMAD.WIDE R14, R15, 0x4, R10 ;  /* 0x000000040f0e7825 */ /* 0x000fc600078e020a */
[----:B------:R-:W2:Y:S04]  /*0710*/  LDG.E R19, desc[UR18][R10.64] ;  /* 0x000000120a137981 */ /* 0x000ea8000c1e1900 */
[----:B------:R-:W2:Y:S04]  /*0720*/  LDG.E R18, desc[UR18][R2.64+0x8] ;  /* 0x0000081202127981 */ /* 0x000ea8000c1e1900 */
[----:B------:R-:W5:Y:S04]  /*0730*/  LDG.E R20, desc[UR18][R2.64+0xc] ;  /* 0x00000c1202147981 */ /* 0x000f68000c1e1900 */
[----:B------:R-:W5:Y:S01]  /*0740*/  LDG.E R14, desc[UR18][R14.64] ;  /* 0x000000120e0e7981 */ /* 0x000f62000c1e1900 */
[----:B------:R-:W-:Y:S01]  /*0750*/  UIADD3 UR4, UPT, UPT, UR4, 0x4, URZ ;  /* 0x0000000404047890 */ /* 0x000fe2000fffe0ff */
[----:B----4-:R-:W-:-:S04]  /*0760*/  FFMA R5, R5, R6, R12 ;  /* 0x0000000605057223 */ /* 0x010fc8000000000c */
[----:B---3--:R-:W-:-:S04]  /*0770*/  FFMA R5, R16, R17, R5 ;  /* 0x0000001110057223 */ /* 0x008fc80000000005 */
[----:B--2---:R-:W-:-:S04]  /*0780*/  FFMA R5, R18, R19, R5 ;  /* 0x0000001312057223 */ /* 0x004fc80000000005 */
[----:B-----5:R-:W-:-:S07]  /*0790*/  FFMA R12, R20, R14, R5 ;  /* 0x0000000e140c7223 */ /* 0x020fce0000000005 */
.L_x_3:
[----:B------:R-:W-:Y:S05]  /*07a0*/  BRA.U !UP1, `(.L_x_2) ;  /* 0x0000000109a87547 */ /* 0x000fea000b800000 */
[----:B------:R-:W-:Y:S01]  /*07b0*/  UISETP.NE.AND UP0, UPT, UR5, 0x1, UPT ;  /* 0x000000010500788c */ /* 0x000fe2000bf05270 */
[----:B------:R-:W-:Y:S01]  /*07c0*/  MOV R7, UR4 ;  /* 0x0000000400077c02 */ /* 0x000fe20008000f00 */
[----:B------:R-:W-:Y:S02]  /*07d0*/  ULOP3.LUT UR5, UR20, 0x1, URZ, 0xc0, !UPT ;  /* 0x0000000114057892 */ /* 0x000fe4000f8ec0ff */
[----:B------:R-:W-:Y:S02]  /*07e0*/  MOV R15, UR20 ;  /* 0x00000014000f7c02 */ /* 0x000fe40008000f00 */
[----:B------:R-:W-:Y:S01]  /*07f0*/  UISETP.NE.U32.AND UP1, UPT, UR5, 0x1, UPT ;  /* 0x000000010500788c */ /* 0x000fe2000bf25070 */
[----:B------:R-:W-:-:S04]  /*0800*/  PLOP3.LUT P1, PT, PT, PT, UP0, 0x80, 0x8 ;  /* 0x000000000008781c */ /* 0x000fc80003f2f008 */
[----:B------:R-:W1:Y:S01]  /*0810*/  @UP0 LDCU.128 UR8, c[0x0][0x380] ;  /* 0x00007000ff0807ac */ /* 0x000e620008000c00 */
[----:B------:R-:W-:Y:S01]  /*0820*/  PLOP3.LUT P0, PT, PT, PT, UP1, 0x80, 0x8 ;  /* 0x000000000008781c */ /* 0x000fe20003f0f018 */
[----:B------:R-:W2:Y:S04]  /*0830*/  @UP0 LDCU.64 UR6, c[0x0][0x380] ;  /* 0x00007000ff0607ac */ /* 0x000ea80008000a00 */
[----:B------:R-:W3:Y:S03]  /*0840*/  @!UP1 LDCU.128 UR12, c[0x0][0x380] ;  /* 0x00007000ff0c97ac */ /* 0x000ee60008000c00 */
[C---:B------:R-:W-:Y:S02]  /*0850*/  @P1 IADD3 R3, PT, PT, R13.reuse, UR4, RZ ;  /* 0x000000040d031c10 */ /* 0x040fe4000fffe0ff */
[----:B------:R-:W-:Y:S01]  /*0860*/  @P1 IADD3 R6, P2, PT, R13, UR4, RZ ;  /* 0x000000040d061c10 */ /* 0x000fe2000ff5e0ff */
[----:B------:R-:W-:Y:S01]  /*0870*/  @UP0 UIADD3 UR4, UPT, UPT, UR4, 0x2, URZ ;  /* 0x0000000204040890 */ /* 0x000fe2000fffe0ff */
[----:B-1----:R-:W-:Y:S01]  /*0880*/  MOV R11, UR9 ;  /* 0x00000009000b7c02 */ /* 0x002fe20008000f00 */
[----:B------:R-:W-:Y:S01]  /*0890*/  IMAD.U32 R10, RZ, RZ, UR8 ;  /* 0x00000008ff0a7e24 */ /* 0x000fe2000f8e00ff */
[----:B------:R-:W-:-:S02]  /*08a0*/  MOV R4, UR10 ;  /* 0x0000000a00047c02 */ /* 0x000fc40008000f00 */
[----:B------:R-:W-:Y:S01]  /*08b0*/  MOV R5, UR11 ;  /* 0x0000000b00057c02 */ /* 0x000fe20008000f00 */
[----:B------:R-:W-:-:S04]  /*08c0*/  @P1 IMAD.WIDE.U32 R10, R3, 0x4, R10 ;  /* 0x00000004030a1825 */ /* 0x000fc800078e000a */
[----:B------:R-:W-:Y:S01]  /*08d0*/  @P1 IMAD R3, R7, UR20, R0 ;  /* 0x0000001407031c24 */ /* 0x000fe2000f8e0200 */
[----:B------:R-:W-:Y:S01]  /*08e0*/  @P1 IADD3.X R7, PT, PT, RZ, RZ, RZ, P2, !PT ;  /* 0x000000ffff071210 */ /* 0x000fe200017fe4ff */
[----:B------:R-:W-:Y:S01]  /*08f0*/  IMAD.U32 R19, RZ, RZ, UR4 ;  /* 0x00000004ff137e24 */ /* 0x000fe2000f8e00ff */
[C---:B--2---:R-:W-:Y:S01]  /*0900*/  @P1 LEA R2, P2, R6.reuse, UR6, 0x2 ;  /* 0x0000000606021c11 */ /* 0x044fe2000f8410ff */
[----:B------:R-:W-:Y:S01]  /*0910*/  @P1 IMAD.WIDE R4, R3, 0x4, R4 ;  /* 0x0000000403041825 */ /* 0x000fe200078e0204 */
[----:B------:R-:W-:Y:S01]  /*0920*/  @!P0 IADD3 R17, PT, PT, R13, UR4, RZ ;  /* 0x000000040d118c10 */ /* 0x000fe2000fffe0ff */
[----:B0-----:R-:W2:Y:S01]  /*0930*/  @P1 LDG.E R11, desc[UR18][R10.64] ;  /* 0x000000120a0b1981 */ /* 0x001ea2000c1e1900 */
[----:B------:R-:W-:Y:S01]  /*0940*/  @P1 LEA.HI.X R3, R6, UR7, R7, 0x2, P2 ;  /* 0x0000000706031c11 */ /* 0x000fe200090f1407 */
[----:B------:R-:W-:Y:S01]  /*0950*/  @!P0 IMAD R19, R19, UR20, R0 ;  /* 0x0000001413138c24 */ /* 0x000fe2000f8e0200 */
[----:B---3--:R-:W-:Y:S01]  /*0960*/  MOV R6, UR12 ;  /* 0x0000000c00067c02 */ /* 0x008fe20008000f00 */
[----:B------:R-:W-:Y:S01]  /*0970*/  @P1 IMAD.WIDE R14, R15, 0x4, R4 ;  /* 0x000000040f0e1825 */ /* 0x000fe200078e0204 */
[----:B------:R-:W-:Y:S01]  /*0980*/  MOV R7, UR13 ;  /* 0x0000000d00077c02 */ /* 0x000fe20008000f00 */
[----:B------:R-:W2:Y:S01]  /*0990*/  @P1 LDG.E R4, desc[UR18][R4.64] ;  /* 0x0000001204041981 */ /* 0x000ea2000c1e1900 */
[----:B------:R-:W-:-:S02]  /*09a0*/  MOV R8, UR14 ;  /* 0x0000000e00087c02 */ /* 0x000fc40008000f00 */
[----:B------:R-:W-:Y:S01]  /*09b0*/  MOV R9, UR15 ;  /* 0x0000000f00097c02 */ /* 0x000fe20008000f00 */
[----:B------:R-:W-:Y:S01]  /*09c0*/  @!P0 IMAD.WIDE.U32 R6, R17, 0x4, R6 ;  /* 0x0000000411068825 */ /* 0x000fe200078e0006 */
[----:B------:R-:W3:Y:S03]  /*09d0*/  @P1 LDG.E R14, desc[UR18][R14.64] ;  /* 0x000000120e0e1981 */ /* 0x000ee6000c1e1900 */
[----:B------:R-:W-:Y:S01]  /*09e0*/  @!P0 IMAD.WIDE R8, R19, 0x4, R8 ;  /* 0x0000000413088825 */ /* 0x000fe200078e0208 */
[----:B------:R-:W3:Y:S04]  /*09f0*/  @P1 LDG.E R2, desc[UR18][R2.64+0x4] ;  /* 0x0000041202021981 */ /* 0x000ee8000c1e1900 */
[----:B------:R-:W4:Y:S04]  /*0a00*/  @!P0 LDG.E R7, desc[UR18][R6.64] ;  /* 0x0000001206078981 */ /* 0x000f28000c1e1900 */
[----:B------:R-:W4:Y:S01]  /*0a10*/  @!P0 LDG.E R8, desc[UR18][R8.64] ;  /* 0x0000001208088981 */ /* 0x000f22000c1e1900 */
[----:B--2---:R-:W-:-:S04]  /*0a20*/  @P1 FFMA R11, R11, R4, R12 ;  /* 0x000000040b0b1223 */ /* 0x004fc8000000000c */
[----:B---3--:R-:W-:-:S04]  /*0a30*/  @P1 FFMA R12, R2, R14, R11 ;  /* 0x0000000e020c1223 */ /* 0x008fc8000000000b */
[----:B----4-:R-:W-:-:S07]  /*0a40*/  @!P0 FFMA R12, R7, R8, R12 ;  /* 0x00000008070c8223 */ /* 0x010fce000000000c */
.L_x_2:
[----:B------:R-:W1:Y:S01]  /*0a50*/  LDC.64 R2, c[0x0][0x390] ;  /* 0x0000e400ff027b82 */ /* 0x000e620000000a00 */
[----:B------:R-:W-:-:S05]  /*0a60*/  IADD3 R13, PT, PT, R0, R13, RZ ;  /* 0x0000000d000d7210 */ /* 0x000fca0007ffe0ff */
[----:B-1----:R-:W-:-:S05]  /*0a70*/  IMAD.WIDE R2, R13, 0x4, R2 ;  /* 0x000000040d027825 */ /* 0x002fca00078e0202 */
[----:B0-----:R-:W-:Y:S01]  /*0a80*/  STG.E desc[UR18][R2.64], R12 ;  /* 0x0000000c02007986 */ /* 0x001fe2000c101912 */
[----:B------:R-:W-:Y:S05]  /*0a90*/  EXIT ;  /* 0x000000000000794d */ /* 0x000fea0003800000 */
.L_x_4:
[----:B------:R-:W-:-:S00]  /*0aa0*/  BRA `(.L_x_4) ;  /* 0xfffffffc00fc7947 */ /* 0x000fc0000383ffff */
[----:B------:R-:W-:-:S00]  /*0ab0*/  NOP ;  /* 0x0000000000007918 */ /* 0x000fc00000000000 */
        /* <DEDUP_REMOVED lines=12> */
.L_x_5:


//--------------------- .nv.shared.reserved.0     --------------------------
	.section	.nv.shared.reserved.0,"aw",@nobits
	.weak		__nv_reservedSMEM_offset_0_alias
	.size		__nv_reservedSMEM_offset_0_alias, 0, 64
	.other		__nv_reservedSMEM_offset_0_alias,@"STO_CUDA_RESERVED_SHARED STV_DEFAULT"
__nv_reservedSMEM_offset_0_alias:
	.zero		0
	.zero		64


//--------------------- .nv.constant0._Z17gpuMatrixMultiplyPKfS0_Pfi --------------------------
	.section	.nv.constant0._Z17gpuMatrixMultiplyPKfS0_Pfi,"a",@progbits
	.sectionflags	@""
	.align	4
.nv.constant0._Z17gpuMatrixMultiplyPKfS0_Pfi:
	.zero		924


//--------------------- SYMBOLS --------------------------

	.type		.nv.reservedSmem.offset0,@object
	.size		.nv.reservedSmem.offset0,0x4
